	.headerflags	@"EF_CUDA_TEXMODE_UNIFIED EF_CUDA_64BIT_ADDRESS EF_CUDA_ACCELERATORS EF_CUDA_SM90 EF_CUDA_VIRTUAL_SM(EF_CUDA_SM90)"
	.elftype	@"ET_EXEC"


//--------------------- .nv.info                  --------------------------
	.section	.nv.info,"",@"SHT_CUDA_INFO"
	.align	4


	//----- nvinfo : EIATTR_REGCOUNT
	.align		4
        /*0000*/ 	.byte	0x04, 0x2f
        /*0002*/ 	.short	(.L_1 - .L_0)
	.align		4
.L_0:
        /*0004*/ 	.word	index@(triton_per_fused_mv_18)
        /*0008*/ 	.word	0x0000000e


	//----- nvinfo : EIATTR_MIN_STACK_SIZE
	.align		4
.L_1:
        /*000c*/ 	.byte	0x04, 0x12
        /*000e*/ 	.short	(.L_3 - .L_2)
	.align		4
.L_2:
        /*0010*/ 	.word	index@(triton_per_fused_mv_18)
        /*0014*/ 	.word	0x00000000


	//----- nvinfo : EIATTR_FRAME_SIZE
	.align		4
.L_3:
        /*0018*/ 	.byte	0x04, 0x11
        /*001a*/ 	.short	(.L_5 - .L_4)
	.align		4
.L_4:
        /*001c*/ 	.word	index@(triton_per_fused_mv_18)
        /*0020*/ 	.word	0x00000000


	//----- nvinfo : EIATTR_MIN_STACK_SIZE
	.align		4
.L_5:
        /*0024*/ 	.byte	0x04, 0x12
        /*0026*/ 	.short	(.L_7 - .L_6)
	.align		4
.L_6:
        /*0028*/ 	.word	index@(triton_per_fused_mv_18)
        /*002c*/ 	.word	0x00000000
.L_7:


//--------------------- .nv.info.triton_per_fused_mv_18 --------------------------
	.section	.nv.info.triton_per_fused_mv_18,"",@"SHT_CUDA_INFO"
	.sectionflags	@""
	.align	4


	//----- nvinfo : EIATTR_CUDA_API_VERSION
	.align		4
        /*0000*/ 	.byte	0x04, 0x37
        /*0002*/ 	.short	(.L_9 - .L_8)
.L_8:
        /*0004*/ 	.word	0x0000007c


	//----- nvinfo : EIATTR_KPARAM_INFO
	.align		4
.L_9:
        /*0008*/ 	.byte	0x04, 0x17
        /*000a*/ 	.short	(.L_11 - .L_10)
.L_10:
        /*000c*/ 	.word	0x00000000
        /*0010*/ 	.short	0x0003
        /*0012*/ 	.short	0x0014
        /*0014*/ 	.byte	0x00, 0xf0, 0x11, 0x00


	//----- nvinfo : EIATTR_KPARAM_INFO
	.align		4
.L_11:
        /*0018*/ 	.byte	0x04, 0x17
        /*001a*/ 	.short	(.L_13 - .L_12)
.L_12:
        /*001c*/ 	.word	0x00000000
        /*0020*/ 	.short	0x0002
        /*0022*/ 	.short	0x0010
        /*0024*/ 	.byte	0x00, 0xf0, 0x11, 0x00


	//----- nvinfo : EIATTR_KPARAM_INFO
	.align		4
.L_13:
        /*0028*/ 	.byte	0x04, 0x17
        /*002a*/ 	.short	(.L_15 - .L_14)
.L_14:
        /*002c*/ 	.word	0x00000000
        /*0030*/ 	.short	0x0001
        /*0032*/ 	.short	0x0008
        /*0034*/ 	.byte	0x00, 0xf4, 0x21, 0x00


	//----- nvinfo : EIATTR_KPARAM_INFO
	.align		4
.L_15:
        /*0038*/ 	.byte	0x04, 0x17
        /*003a*/ 	.short	(.L_17 - .L_16)
.L_16:
        /*003c*/ 	.word	0x00000000
        /*0040*/ 	.short	0x0000
        /*0042*/ 	.short	0x0000
        /*0044*/ 	.byte	0x00, 0xf4, 0x21, 0x00


	//----- nvinfo : EIATTR_SPARSE_MMA_MASK
	.align		4
.L_17:
        /*0048*/ 	.byte	0x03, 0x50
        /*004a*/ 	.short	0x0000


	//----- nvinfo : EIATTR_MAXREG_COUNT
	.align		4
        /*004c*/ 	.byte	0x03, 0x1b
        /*004e*/ 	.short	0x00ff


	//----- nvinfo : EIATTR_COOP_GROUP_MASK_REGIDS
	.align		4
        /*0050*/ 	.byte	0x04, 0x29
        /*0052*/ 	.short	(.L_19 - .L_18)


	//   ....[0]....
.L_18:
        /*0054*/ 	.word	0xffffffff


	//   ....[1]....
        /*0058*/ 	.word	0xffffffff


	//   ....[2]....
        /*005c*/ 	.word	0xffffffff


	//   ....[3]....
        /*0060*/ 	.word	0xffffffff


	//----- nvinfo : EIATTR_COOP_GROUP_INSTR_OFFSETS
	.align		4
.L_19:
        /*0064*/ 	.byte	0x04, 0x28
        /*0066*/ 	.short	(.L_21 - .L_20)


	//   ....[0]....
.L_20:
        /*0068*/ 	.word	0x000000f0


	//   ....[1]....
        /*006c*/ 	.word	0x00000120


	//   ....[2]....
        /*0070*/ 	.word	0x00000140


	//   ....[3]....
        /*0074*/ 	.word	0x00000170


	//----- nvinfo : EIATTR_EXIT_INSTR_OFFSETS
	.align		4
.L_21:
        /*0078*/ 	.byte	0x04, 0x1c
        /*007a*/ 	.short	(.L_23 - .L_22)


	//   ....[0]....
.L_22:
        /*007c*/ 	.word	0x000001a0


	//   ....[1]....
        /*0080*/ 	.word	0x000001c0


	//----- nvinfo : EIATTR_REQNTID
	.align		4
.L_23:
        /*0084*/ 	.byte	0x04, 0x10
        /*0086*/ 	.short	(.L_25 - .L_24)
.L_24:
        /*0088*/ 	.word	0x00000040
        /*008c*/ 	.word	0x00000001
        /*0090*/ 	.word	0x00000001


	//----- nvinfo : EIATTR_CBANK_PARAM_SIZE
	.align		4
.L_25:
        /*0094*/ 	.byte	0x03, 0x19
        /*0096*/ 	.short	0x0018


	//----- nvinfo : EIATTR_PARAM_CBANK
	.align		4
        /*0098*/ 	.byte	0x04, 0x0a
        /*009a*/ 	.short	(.L_27 - .L_26)
	.align		4
.L_26:
        /*009c*/ 	.word	index@(.nv.constant0.triton_per_fused_mv_18)
        /*00a0*/ 	.short	0x0210
        /*00a2*/ 	.short	0x0018


	//----- nvinfo : EIATTR_SW_WAR
	.align		4
.L_27:
        /*00a4*/ 	.byte	0x04, 0x36
        /*00a6*/ 	.short	(.L_29 - .L_28)
.L_28:
        /*00a8*/ 	.word	0x00000008
.L_29:


//--------------------- .nv.callgraph             --------------------------
	.section	.nv.callgraph,"",@"SHT_CUDA_CALLGRAPH"
	.align	4
	.sectionentsize	8
	.align		4
        /*0000*/ 	.word	0x00000000
	.align		4
        /*0004*/ 	.word	0xffffffff
	.align		4
        /*0008*/ 	.word	0x00000000
	.align		4
        /*000c*/ 	.word	0xfffffffe
	.align		4
        /*0010*/ 	.word	0x00000000
	.align		4
        /*0014*/ 	.word	0xfffffffd
	.align		4
        /*0018*/ 	.word	0x00000000
	.align		4
        /*001c*/ 	.word	0xfffffffc


//--------------------- .text.triton_per_fused_mv_18 --------------------------
	.section	.text.triton_per_fused_mv_18,"ax",@progbits
	.align	128
        .global         triton_per_fused_mv_18
        .type           triton_per_fused_mv_18,@function
        .size           triton_per_fused_mv_18,(.L_x_1 - triton_per_fused_mv_18)
        .other          triton_per_fused_mv_18,@"STO_CUDA_ENTRY STV_DEFAULT"
triton_per_fused_mv_18:
.text.triton_per_fused_mv_18:
[----:B------:R-:W0:Y:S02]  /*0000*/  LDC R1, c[0x0][0x28] ;  /* 0x00000a00ff017b82 */ /* 0x000e240000000800 */
[----:B------:R-:W1:Y:S01]  /*0010*/  S2R R11, SR_CTAID.X ;  /* 0x00000000000b7919 */ /* 0x000e620000002500 */
[----:B------:R-:W2:Y:S01]  /*0020*/  LDC.64 R2, c[0x0][0x210] ;  /* 0x00008400ff027b82 */ /* 0x000ea20000000a00 */
[----:B------:R-:W-:Y:S01]  /*0030*/  ULDC.64 UR4, c[0x0][0x208] ;  /* 0x0000820000047ab9 */ /* 0x000fe20000000a00 */
[----:B------:R-:W3:Y:S01]  /*0040*/  S2R R10, SR_TID.X ;  /* 0x00000000000a7919 */ /* 0x000ee20000002100 */
[----:B-1----:R-:W-:Y:S02]  /*0050*/  ISETP.GE.AND P0, PT, R11, 0x100, PT ;  /* 0x000001000b00780c */ /* 0x002fe40003f06270 */
[----:B---3--:R-:W-:-:S04]  /*0060*/  LOP3.LUT R0, R10, 0xf, RZ, 0xc0, !PT ;  /* 0x0000000f0a007812 */ /* 0x008fc800078ec0ff */
[----:B------:R-:W-:Y:S01]  /*0070*/  ISETP.LT.U32.AND P0, PT, R0, 0x9, !P0 ;  /* 0x000000090000780c */ /* 0x000fe20004701070 */
[----:B------:R-:W-:Y:S01]  /*0080*/  IMAD R5, R11, 0x9, R0 ;  /* 0x000000090b057824 */ /* 0x000fe200078e0200 */
[----:B------:R-:W-:-:S03]  /*0090*/  HFMA2.MMA R0, -RZ, RZ, 0, 0 ;  /* 0x00000000ff007435 */ /* 0x000fc600000001ff */
[----:B--2---:R-:W-:-:S08]  /*00a0*/  IMAD.WIDE R2, R5, 0x4, R2 ;  /* 0x0000000405027825 */ /* 0x004fd000078e0202 */
[----:B------:R-:W2:Y:S02]  /*00b0*/  @P0 LDG.E R0, desc[UR4][R2.64] ;  /* 0x0000000402000981 */ /* 0x000ea4000c1e1900 */
[----:B--2---:R-:W-:-:S04]  /*00c0*/  SEL R0, R0, RZ, P0 ;  /* 0x000000ff00007207 */ /* 0x004fc80000000000 */
[----:B------:R-:W-:Y:S02]  /*00d0*/  FSEL R0, R0, RZ, P0 ;  /* 0x000000ff00007208 */ /* 0x000fe40000000000 */
[----:B------:R-:W-:-:S03]  /*00e0*/  LOP3.LUT P0, RZ, R10, 0x3f, RZ, 0xc0, !PT ;  /* 0x0000003f0aff7812 */ /* 0x000fc6000780c0ff */
[----:B------:R-:W1:Y:S01]  /*00f0*/  SHFL.BFLY PT, R5, R0, 0x8, 0x1f ;  /* 0x0d001f0000057f89 */ /* 0x000e6200000e0000 */
[----:B------:R-:W-:Y:S01]  /*0100*/  ISETP.LT.AND P0, PT, R11, 0x100, !P0 ;  /* 0x000001000b00780c */ /* 0x000fe20004701270 */
[----:B-1----:R-:W-:-:S05]  /*0110*/  FADD R6, R0, R5 ;  /* 0x0000000500067221 */ /* 0x002fca0000000000 */
[----:B------:R-:W1:Y:S02]  /*0120*/  SHFL.BFLY PT, R5, R6, 0x4, 0x1f ;  /* 0x0c801f0006057f89 */ /* 0x000e6400000e0000 */
[----:B-1----:R-:W-:-:S05]  /*0130*/  FADD R7, R6, R5 ;  /* 0x0000000506077221 */ /* 0x002fca0000000000 */
[----:B------:R-:W1:Y:S02]  /*0140*/  SHFL.BFLY PT, R4, R7, 0x2, 0x1f ;  /* 0x0c401f0007047f89 */ /* 0x000e6400000e0000 */
[----:B-1----:R-:W-:Y:S02]  /*0150*/  FADD R8, R7, R4 ;  /* 0x0000000407087221 */ /* 0x002fe40000000000 */
[----:B------:R-:W1:Y:S03]  /*0160*/  LDC.64 R4, c[0x0][0x218] ;  /* 0x00008600ff047b82 */ /* 0x000e660000000a00 */
[----:B------:R-:W2:Y:S01]  /*0170*/  SHFL.BFLY PT, R9, R8, 0x1, 0x1f ;  /* 0x0c201f0008097f89 */ /* 0x000ea200000e0000 */
[----:B-1----:R-:W-:-:S04]  /*0180*/  IMAD.WIDE R2, R11, 0x4, R4 ;  /* 0x000000040b027825 */ /* 0x002fc800078e0204 */
[----:B--2---:R-:W-:Y:S01]  /*0190*/  FADD R9, R8, R9 ;  /* 0x0000000908097221 */ /* 0x004fe20000000000 */
[----:B------:R-:W-:Y:S06]  /*01a0*/  @!P0 EXIT ;  /* 0x000000000000894d */ /* 0x000fec0003800000 */
[----:B------:R-:W-:Y:S01]  /*01b0*/  STG.E desc[UR4][R2.64], R9 ;  /* 0x0000000902007986 */ /* 0x000fe2000c101904 */
[----:B------:R-:W-:Y:S05]  /*01c0*/  EXIT ;  /* 0x000000000000794d */ /* 0x000fea0003800000 */
.L_x_0:
[----:B------:R-:W-:-:S00]  /*01d0*/  BRA `(.L_x_0) ;  /* 0xfffffffc00fc7947 */ /* 0x000fc0000383ffff */
[----:B------:R-:W-:-:S00]  /*01e0*/  NOP ;  /* 0x0000000000007918 */ /* 0x000fc00000000000 */
        /* <DEDUP_REMOVED lines=9> */
.L_x_1:


//--------------------- .nv.constant0.triton_per_fused_mv_18 --------------------------
	.section	.nv.constant0.triton_per_fused_mv_18,"a",@progbits
	.sectionflags	@""
	.align	4
.nv.constant0.triton_per_fused_mv_18:
	.zero		552
